	.headerflags	@"EF_CUDA_TEXMODE_UNIFIED EF_CUDA_64BIT_ADDRESS EF_CUDA_ACCELERATORS EF_CUDA_SM90 EF_CUDA_VIRTUAL_SM(EF_CUDA_SM90)"
	.elftype	@"ET_EXEC"


//--------------------- .nv.info                  --------------------------
	.section	.nv.info,"",@"SHT_CUDA_INFO"
	.align	4


	//----- nvinfo : EIATTR_REGCOUNT
	.align		4
        /*0000*/ 	.byte	0x04, 0x2f
        /*0002*/ 	.short	(.L_3 - .L_2)
	.align		4
.L_2:
        /*0004*/ 	.word	index@(triton_poi_fused__native_batch_norm_legit_no_training_relu_23)
        /*0008*/ 	.word	0x00000020


	//----- nvinfo : EIATTR_MIN_STACK_SIZE
	.align		4
.L_3:
        /*000c*/ 	.byte	0x04, 0x12
        /*000e*/ 	.short	(.L_5 - .L_4)
	.align		4
.L_4:
        /*0010*/ 	.word	index@(triton_poi_fused__native_batch_norm_legit_no_training_relu_23)
        /*0014*/ 	.word	0x00000000


	//----- nvinfo : EIATTR_FRAME_SIZE
	.align		4
.L_5:
        /*0018*/ 	.byte	0x04, 0x11
        /*001a*/ 	.short	(.L_7 - .L_6)
	.align		4
.L_6:
        /*001c*/ 	.word	index@(triton_poi_fused__native_batch_norm_legit_no_training_relu_23)
        /*0020*/ 	.word	0x00000000


	//----- nvinfo : EIATTR_MIN_STACK_SIZE
	.align		4
.L_7:
        /*0024*/ 	.byte	0x04, 0x12
        /*0026*/ 	.short	(.L_9 - .L_8)
	.align		4
.L_8:
        /*0028*/ 	.word	index@(triton_poi_fused__native_batch_norm_legit_no_training_relu_23)
        /*002c*/ 	.word	0x00000000
.L_9:


//--------------------- .nv.info.triton_poi_fused__native_batch_norm_legit_no_training_relu_23 --------------------------
	.section	.nv.info.triton_poi_fused__native_batch_norm_legit_no_training_relu_23,"",@"SHT_CUDA_INFO"
	.sectionflags	@""
	.align	4


	//----- nvinfo : EIATTR_CUDA_API_VERSION
	.align		4
        /*0000*/ 	.byte	0x04, 0x37
        /*0002*/ 	.short	(.L_11 - .L_10)
.L_10:
        /*0004*/ 	.word	0x0000007c


	//----- nvinfo : EIATTR_KPARAM_INFO
	.align		4
.L_11:
        /*0008*/ 	.byte	0x04, 0x17
        /*000a*/ 	.short	(.L_13 - .L_12)
.L_12:
        /*000c*/ 	.word	0x00000000
        /*0010*/ 	.short	0x0006
        /*0012*/ 	.short	0x0030
        /*0014*/ 	.byte	0x00, 0xf0, 0x11, 0x00


	//----- nvinfo : EIATTR_KPARAM_INFO
	.align		4
.L_13:
        /*0018*/ 	.byte	0x04, 0x17
        /*001a*/ 	.short	(.L_15 - .L_14)
.L_14:
        /*001c*/ 	.word	0x00000000
        /*0020*/ 	.short	0x0005
        /*0022*/ 	.short	0x0028
        /*0024*/ 	.byte	0x00, 0xf4, 0x21, 0x00


	//----- nvinfo : EIATTR_KPARAM_INFO
	.align		4
.L_15:
        /*0028*/ 	.byte	0x04, 0x17
        /*002a*/ 	.short	(.L_17 - .L_16)
.L_16:
        /*002c*/ 	.word	0x00000000
        /*0030*/ 	.short	0x0004
        /*0032*/ 	.short	0x0020
        /*0034*/ 	.byte	0x00, 0xf4, 0x21, 0x00


	//----- nvinfo : EIATTR_KPARAM_INFO
	.align		4
.L_17:
        /*0038*/ 	.byte	0x04, 0x17
        /*003a*/ 	.short	(.L_19 - .L_18)
.L_18:
        /*003c*/ 	.word	0x00000000
        /*0040*/ 	.short	0x0003
        /*0042*/ 	.short	0x0018
        /*0044*/ 	.byte	0x00, 0xf4, 0x21, 0x00


	//----- nvinfo : EIATTR_KPARAM_INFO
	.align		4
.L_19:
        /*0048*/ 	.byte	0x04, 0x17
        /*004a*/ 	.short	(.L_21 - .L_20)
.L_20:
        /*004c*/ 	.word	0x00000000
        /*0050*/ 	.short	0x0002
        /*0052*/ 	.short	0x0010
        /*0054*/ 	.byte	0x00, 0xf4, 0x21, 0x00


	//----- nvinfo : EIATTR_KPARAM_INFO
	.align		4
.L_21:
        /*0058*/ 	.byte	0x04, 0x17
        /*005a*/ 	.short	(.L_23 - .L_22)
.L_22:
        /*005c*/ 	.word	0x00000000
        /*0060*/ 	.short	0x0001
        /*0062*/ 	.short	0x0008
        /*0064*/ 	.byte	0x00, 0xf4, 0x21, 0x00


	//----- nvinfo : EIATTR_KPARAM_INFO
	.align		4
.L_23:
        /*0068*/ 	.byte	0x04, 0x17
        /*006a*/ 	.short	(.L_25 - .L_24)
.L_24:
        /*006c*/ 	.word	0x00000000
        /*0070*/ 	.short	0x0000
        /*0072*/ 	.short	0x0000
        /*0074*/ 	.byte	0x00, 0xf4, 0x21, 0x00


	//----- nvinfo : EIATTR_SPARSE_MMA_MASK
	.align		4
.L_25:
        /*0078*/ 	.byte	0x03, 0x50
        /*007a*/ 	.short	0x0000


	//----- nvinfo : EIATTR_MAXREG_COUNT
	.align		4
        /*007c*/ 	.byte	0x03, 0x1b
        /*007e*/ 	.short	0x00ff


	//----- nvinfo : EIATTR_EXIT_INSTR_OFFSETS
	.align		4
        /*0080*/ 	.byte	0x04, 0x1c
        /*0082*/ 	.short	(.L_27 - .L_26)


	//   ....[0]....
.L_26:
        /*0084*/ 	.word	0x00000710


	//----- nvinfo : EIATTR_REQNTID
	.align		4
.L_27:
        /*0088*/ 	.byte	0x04, 0x10
        /*008a*/ 	.short	(.L_29 - .L_28)
.L_28:
        /*008c*/ 	.word	0x00000080
        /*0090*/ 	.word	0x00000001
        /*0094*/ 	.word	0x00000001


	//----- nvinfo : EIATTR_CBANK_PARAM_SIZE
	.align		4
.L_29:
        /*0098*/ 	.byte	0x03, 0x19
        /*009a*/ 	.short	0x0034


	//----- nvinfo : EIATTR_PARAM_CBANK
	.align		4
        /*009c*/ 	.byte	0x04, 0x0a
        /*009e*/ 	.short	(.L_31 - .L_30)
	.align		4
.L_30:
        /*00a0*/ 	.word	index@(.nv.constant0.triton_poi_fused__native_batch_norm_legit_no_training_relu_23)
        /*00a4*/ 	.short	0x0210
        /*00a6*/ 	.short	0x0034


	//----- nvinfo : EIATTR_SW_WAR
	.align		4
.L_31:
        /*00a8*/ 	.byte	0x04, 0x36
        /*00aa*/ 	.short	(.L_33 - .L_32)
.L_32:
        /*00ac*/ 	.word	0x00000008
.L_33:


//--------------------- .nv.callgraph             --------------------------
	.section	.nv.callgraph,"",@"SHT_CUDA_CALLGRAPH"
	.align	4
	.sectionentsize	8
	.align		4
        /*0000*/ 	.word	0x00000000
	.align		4
        /*0004*/ 	.word	0xffffffff
	.align		4
        /*0008*/ 	.word	0x00000000
	.align		4
        /*000c*/ 	.word	0xfffffffe
	.align		4
        /*0010*/ 	.word	0x00000000
	.align		4
        /*0014*/ 	.word	0xfffffffd
	.align		4
        /*0018*/ 	.word	0x00000000
	.align		4
        /*001c*/ 	.word	0xfffffffc


//--------------------- .nv.constant4             --------------------------
	.section	.nv.constant4,"a",@progbits
	.align	8
	.align		8
.nv.constant4:
        /*0000*/ 	.dword	_$_str
	.align		8
        /*0008*/ 	.dword	_$_str_$_2


//--------------------- .text.triton_poi_fused__native_batch_norm_legit_no_training_relu_23 --------------------------
	.section	.text.triton_poi_fused__native_batch_norm_legit_no_training_relu_23,"ax",@progbits
	.align	128
        .global         triton_poi_fused__native_batch_norm_legit_no_training_relu_23
        .type           triton_poi_fused__native_batch_norm_legit_no_training_relu_23,@function
        .size           triton_poi_fused__native_batch_norm_legit_no_training_relu_23,(.L_x_1 - triton_poi_fused__native_batch_norm_legit_no_training_relu_23)
        .other          triton_poi_fused__native_batch_norm_legit_no_training_relu_23,@"STO_CUDA_ENTRY STV_DEFAULT"
triton_poi_fused__native_batch_norm_legit_no_training_relu_23:
.text.triton_poi_fused__native_batch_norm_legit_no_training_relu_23:
[----:B------:R-:W-:Y:S01]  /*0000*/  LDC R1, c[0x0][0x28] ;  /* 0x00000a00ff017b82 */ /* 0x000fe20000000800 */
[----:B------:R-:W1:Y:S07]  /*0010*/  S2R R0, SR_TID.X ;  /* 0x0000000000007919 */ /* 0x000e6e0000002100 */
[----:B------:R-:W2:Y:S01]  /*0020*/  LDC.64 R4, c[0x0][0x220] ;  /* 0x00008800ff047b82 */ /* 0x000ea20000000a00 */
[----:B------:R-:W-:Y:S01]  /*0030*/  ULDC.64 UR4, c[0x0][0x208] ;  /* 0x0000820000047ab9 */ /* 0x000fe20000000a00 */
[----:B------:R-:W3:Y:S06]  /*0040*/  S2R R7, SR_CTAID.X ;  /* 0x0000000000077919 */ /* 0x000eec0000002500 */
[----:B------:R-:W4:Y:S08]  /*0050*/  LDC.64 R12, c[0x0][0x218] ;  /* 0x00008600ff0c7b82 */ /* 0x000f300000000a00 */
[----:B------:R-:W5:Y:S08]  /*0060*/  LDC.64 R22, c[0x0][0x210] ;  /* 0x00008400ff167b82 */ /* 0x000f700000000a00 */
[----:B------:R-:W5:Y:S01]  /*0070*/  LDC.64 R20, c[0x0][0x228] ;  /* 0x00008a00ff147b82 */ /* 0x000f620000000a00 */
[----:B-1----:R-:W-:-:S07]  /*0080*/  SHF.L.U32 R0, R0, 0x2, RZ ;  /* 0x0000000200007819 */ /* 0x002fce00000006ff */
[----:B------:R-:W1:Y:S01]  /*0090*/  LDC.64 R24, c[0x0][0x230] ;  /* 0x00008c00ff187b82 */ /* 0x000e620000000a00 */
[----:B---3--:R-:W-:Y:S02]  /*00a0*/  SHF.R.S32.HI R3, RZ, 0x15, R7 ;  /* 0x00000015ff037819 */ /* 0x008fe40000011407 */
[----:B------:R-:W-:Y:S02]  /*00b0*/  LOP3.LUT R0, R0, 0x1fc, RZ, 0xc0, !PT ;  /* 0x000001fc00007812 */ /* 0x000fe400078ec0ff */
[----:B------:R-:W-:Y:S02]  /*00c0*/  SGXT R3, R3, 0x1 ;  /* 0x000000010303781a */ /* 0x000fe40000000200 */
[----:B------:R-:W-:-:S04]  /*00d0*/  LEA R0, R7, R0, 0xa ;  /* 0x0000000007007211 */ /* 0x000fc800078e50ff */
[----:B------:R-:W-:-:S04]  /*00e0*/  LEA.HI R3, R3, R0, RZ, 0x9 ;  /* 0x0000000003037211 */ /* 0x000fc800078f48ff */
[----:B------:R-:W-:-:S04]  /*00f0*/  LOP3.LUT R3, R3, 0xfffffe00, RZ, 0xc0, !PT ;  /* 0xfffffe0003037812 */ /* 0x000fc800078ec0ff */
[----:B------:R-:W-:-:S05]  /*0100*/  IADD3 R3, R0, -R3, RZ ;  /* 0x8000000300037210 */ /* 0x000fca0007ffe0ff */
[----:B--2---:R-:W-:-:S06]  /*0110*/  IMAD.WIDE R4, R3, 0x4, R4 ;  /* 0x0000000403047825 */ /* 0x004fcc00078e0204 */
[----:B------:R-:W2:Y:S01]  /*0120*/  LDG.E.EL.128 R4, desc[UR4][R4.64] ;  /* 0x0000000404047981 */ /* 0x000ea2000c2e1d00 */
[----:B----4-:R-:W-:-:S04]  /*0130*/  IMAD.WIDE R12, R3, 0x4, R12 ;  /* 0x00000004030c7825 */ /* 0x010fc800078e020c */
[----:B-----5:R-:W-:Y:S02]  /*0140*/  IMAD.WIDE R22, R0, 0x4, R22 ;  /* 0x0000000400167825 */ /* 0x020fe400078e0216 */
[----:B------:R-:W3:Y:S02]  /*0150*/  LDG.E.EL.128 R12, desc[UR4][R12.64] ;  /* 0x000000040c0c7981 */ /* 0x000ee4000c2e1d00 */
[C---:B0-----:R-:W-:Y:S02]  /*0160*/  IMAD.WIDE R20, R3.reuse, 0x4, R20 ;  /* 0x0000000403147825 */ /* 0x041fe400078e0214 */
[----:B------:R-:W3:Y:S02]  /*0170*/  LDG.E.128 R16, desc[UR4][R22.64+0x800] ;  /* 0x0008000416107981 */ /* 0x000ee4000c1e1d00 */
[----:B-1----:R-:W-:-:S04]  /*0180*/  IMAD.WIDE R24, R3, 0x4, R24 ;  /* 0x0000000403187825 */ /* 0x002fc800078e0218 */
[----:B--2---:R-:W-:Y:S01]  /*0190*/  FADD R6, R6, 9.9999997473787516356e-06 ;  /* 0x3727c5ac06067421 */ /* 0x004fe20000000000 */
[----:B------:R-:W-:Y:S01]  /*01a0*/  FADD R2, R4, 9.9999997473787516356e-06 ;  /* 0x3727c5ac04027421 */ /* 0x000fe20000000000 */
[----:B------:R-:W-:-:S03]  /*01b0*/  FADD R8, R5, 9.9999997473787516356e-06 ;  /* 0x3727c5ac05087421 */ /* 0x000fc60000000000 */
[----:B------:R-:W0:Y:S08]  /*01c0*/  MUFU.SQRT R26, R2 ;  /* 0x00000002001a7308 */ /* 0x000e300000002000 */
[----:B------:R-:W1:Y:S01]  /*01d0*/  MUFU.SQRT R6, R6 ;  /* 0x0000000600067308 */ /* 0x000e620000002000 */
[----:B0-----:R-:W-:-:S07]  /*01e0*/  FSETP.GT.AND P0, PT, R26, 8.50705917302346158658e+37, PT ;  /* 0x7e8000001a00780b */ /* 0x001fce0003f04000 */
[----:B------:R0:W2:Y:S01]  /*01f0*/  MUFU.SQRT R27, R8 ;  /* 0x00000008001b7308 */ /* 0x0000a20000002000 */
[----:B------:R-:W-:Y:S02]  /*0200*/  FSETP.GEU.AND P3, PT, R26, 1.175494350822287508e-38, PT ;  /* 0x008000001a00780b */ /* 0x000fe40003f6e000 */
[C---:B-1----:R-:W-:Y:S02]  /*0210*/  FSETP.GT.AND P2, PT, R6.reuse, 8.50705917302346158658e+37, PT ;  /* 0x7e8000000600780b */ /* 0x042fe40003f44000 */
[----:B------:R-:W-:Y:S01]  /*0220*/  FSETP.GEU.AND P5, PT, R6, 1.175494350822287508e-38, PT ;  /* 0x008000000600780b */ /* 0x000fe20003fae000 */
[----:B------:R-:W-:Y:S01]  /*0230*/  HFMA2.MMA R2, -RZ, RZ, 1.625, 0 ;  /* 0x3e800000ff027435 */ /* 0x000fe200000001ff */
[----:B0-----:R-:W4:Y:S01]  /*0240*/  LDG.E.128 R8, desc[UR4][R22.64] ;  /* 0x0000000416087981 */ /* 0x001f22000c1e1d00 */
[----:B------:R-:W-:Y:S01]  /*0250*/  @P0 FMUL R26, R26, 0.25 ;  /* 0x3e8000001a1a0820 */ /* 0x000fe20000400000 */
[----:B--2---:R-:W-:-:S05]  /*0260*/  FSETP.GT.AND P1, PT, R27, 8.50705917302346158658e+37, PT ;  /* 0x7e8000001b00780b */ /* 0x004fca0003f24000 */
[----:B------:R-:W-:Y:S01]  /*0270*/  @!P3 FMUL R26, R26, 16777216 ;  /* 0x4b8000001a1ab820 */ /* 0x000fe20000400000 */
[C---:B------:R-:W-:Y:S01]  /*0280*/  FSETP.GEU.AND P4, PT, R27.reuse, 1.175494350822287508e-38, PT ;  /* 0x008000001b00780b */ /* 0x040fe20003f8e000 */
[----:B------:R-:W-:Y:S02]  /*0290*/  @P2 FMUL R6, R6, 0.25 ;  /* 0x3e80000006062820 */ /* 0x000fe40000400000 */
[----:B------:R0:W1:Y:S01]  /*02a0*/  MUFU.RCP R5, R26 ;  /* 0x0000001a00057308 */ /* 0x0000620000001000 */
[----:B------:R-:W2:Y:S01]  /*02b0*/  LDG.E.EL.128 R20, desc[UR4][R20.64] ;  /* 0x0000000414147981 */ /* 0x000ea2000c2e1d00 */
[----:B------:R-:W-:Y:S02]  /*02c0*/  @!P5 FMUL R6, R6, 16777216 ;  /* 0x4b8000000606d820 */ /* 0x000fe40000400000 */
[----:B------:R-:W-:-:S04]  /*02d0*/  @P1 FMUL R27, R27, 0.25 ;  /* 0x3e8000001b1b1820 */ /* 0x000fc80000400000 */
[----:B------:R-:W5:Y:S02]  /*02e0*/  MUFU.RCP R6, R6 ;  /* 0x0000000600067308 */ /* 0x000f640000001000 */
[----:B------:R-:W-:Y:S01]  /*02f0*/  @!P4 FMUL R27, R27, 16777216 ;  /* 0x4b8000001b1bc820 */ /* 0x000fe20000400000 */
[----:B0-----:R-:W-:-:S05]  /*0300*/  FSEL R26, R2, 1, P0 ;  /* 0x3f800000021a7808 */ /* 0x001fca0000000000 */
[----:B------:R0:W-:Y:S01]  /*0310*/  MUFU.RCP R4, R27 ;  /* 0x0000001b00047308 */ /* 0x0001e20000001000 */
[----:B------:R-:W-:Y:S01]  /*0320*/  @!P3 FMUL R26, R26, 16777216 ;  /* 0x4b8000001a1ab820 */ /* 0x000fe20000400000 */
[----:B0-----:R-:W-:-:S03]  /*0330*/  FSEL R27, R2, 1, P2 ;  /* 0x3f800000021b7808 */ /* 0x001fc60001000000 */
[----:B-1----:R-:W-:Y:S02]  /*0340*/  FMUL R3, R5, R26 ;  /* 0x0000001a05037220 */ /* 0x002fe40000400000 */
[----:B------:R-:W-:-:S04]  /*0350*/  @!P5 FMUL R27, R27, 16777216 ;  /* 0x4b8000001b1bd820 */ /* 0x000fc80000400000 */
[----:B-----5:R-:W-:Y:S02]  /*0360*/  FMUL R5, R6, R27 ;  /* 0x0000001b06057220 */ /* 0x020fe40000400000 */
[----:B------:R-:W2:Y:S01]  /*0370*/  LDG.E.EL.128 R24, desc[UR4][R24.64] ;  /* 0x0000000418187981 */ /* 0x000ea2000c2e1d00 */
[----:B------:R-:W-:-:S04]  /*0380*/  FADD R7, R7, 9.9999997473787516356e-06 ;  /* 0x3727c5ac07077421 */ /* 0x000fc80000000000 */
[----:B------:R0:W1:Y:S01]  /*0390*/  MUFU.SQRT R28, R7 ;  /* 0x00000007001c7308 */ /* 0x0000620000002000 */
[----:B------:R-:W-:Y:S01]  /*03a0*/  FSEL R29, R2, 1, P1 ;  /* 0x3f800000021d7808 */ /* 0x000fe20000800000 */
[----:B0-----:R-:W0:Y:S01]  /*03b0*/  LDC.64 R6, c[0x0][0x238] ;  /* 0x00008e00ff067b82 */ /* 0x001e220000000a00 */
[C---:B-1----:R-:W-:Y:S02]  /*03c0*/  FSETP.GT.AND P0, PT, R28.reuse, 8.50705917302346158658e+37, PT ;  /* 0x7e8000001c00780b */ /* 0x042fe40003f04000 */
[----:B------:R-:W-:-:S11]  /*03d0*/  FSETP.GEU.AND P1, PT, R28, 1.175494350822287508e-38, PT ;  /* 0x008000001c00780b */ /* 0x000fd60003f2e000 */
[----:B------:R-:W-:-:S04]  /*03e0*/  @P0 FMUL R28, R28, 0.25 ;  /* 0x3e8000001c1c0820 */ /* 0x000fc80000400000 */
[----:B------:R-:W-:Y:S01]  /*03f0*/  @!P1 FMUL R28, R28, 16777216 ;  /* 0x4b8000001c1c9820 */ /* 0x000fe20000400000 */
[----:B------:R-:W-:-:S05]  /*0400*/  @!P4 FMUL R29, R29, 16777216 ;  /* 0x4b8000001d1dc820 */ /* 0x000fca0000400000 */
[----:B------:R-:W1:Y:S01]  /*0410*/  MUFU.RCP R28, R28 ;  /* 0x0000001c001c7308 */ /* 0x000e620000001000 */
[----:B------:R-:W-:Y:S01]  /*0420*/  FMUL R4, R4, R29 ;  /* 0x0000001d04047220 */ /* 0x000fe20000400000 */
[----:B------:R-:W-:-:S05]  /*0430*/  FSEL R29, R2, 1, P0 ;  /* 0x3f800000021d7808 */ /* 0x000fca0000000000 */
[----:B------:R-:W-:Y:S01]  /*0440*/  @!P1 FMUL R29, R29, 16777216 ;  /* 0x4b8000001d1d9820 */ /* 0x000fe20000400000 */
[----:B---3--:R-:W-:Y:S01]  /*0450*/  FADD R19, R19, -R15 ;  /* 0x8000000f13137221 */ /* 0x008fe20000000000 */
[----:B------:R-:W-:Y:S01]  /*0460*/  FADD R16, R16, -R12 ;  /* 0x8000000c10107221 */ /* 0x000fe20000000000 */
[----:B------:R-:W-:Y:S01]  /*0470*/  FADD R18, R18, -R14 ;  /* 0x8000000e12127221 */ /* 0x000fe20000000000 */
[----:B-1----:R-:W-:Y:S01]  /*0480*/  FMUL R2, R28, R29 ;  /* 0x0000001d1c027220 */ /* 0x002fe20000400000 */
[----:B------:R-:W-:Y:S01]  /*0490*/  FADD R17, R17, -R13 ;  /* 0x8000000d11117221 */ /* 0x000fe20000000000 */
[----:B----4-:R-:W-:Y:S01]  /*04a0*/  FADD R11, R11, -R15 ;  /* 0x8000000f0b0b7221 */ /* 0x010fe20000000000 */
[----:B------:R-:W-:Y:S01]  /*04b0*/  FADD R8, R8, -R12 ;  /* 0x8000000c08087221 */ /* 0x000fe20000000000 */
[----:B------:R-:W-:Y:S02]  /*04c0*/  FADD R12, R10, -R14 ;  /* 0x8000000e0a0c7221 */ /* 0x000fe40000000000 */
[C---:B------:R-:W-:Y:S01]  /*04d0*/  FMUL R10, R2.reuse, R11 ;  /* 0x0000000b020a7220 */ /* 0x040fe20000400000 */
[----:B------:R-:W-:Y:S01]  /*04e0*/  FMUL R2, R2, R19 ;  /* 0x0000001302027220 */ /* 0x000fe20000400000 */
[----:B------:R-:W-:Y:S01]  /*04f0*/  FADD R9, R9, -R13 ;  /* 0x8000000d09097221 */ /* 0x000fe20000000000 */
[C---:B------:R-:W-:Y:S01]  /*0500*/  FMUL R11, R5.reuse, R12 ;  /* 0x0000000c050b7220 */ /* 0x040fe20000400000 */
[----:B------:R-:W-:Y:S01]  /*0510*/  FMUL R5, R5, R18 ;  /* 0x0000001205057220 */ /* 0x000fe20000400000 */
[C---:B------:R-:W-:Y:S01]  /*0520*/  FMUL R15, R3.reuse, R8 ;  /* 0x00000008030f7220 */ /* 0x040fe20000400000 */
[C---:B------:R-:W-:Y:S01]  /*0530*/  FMUL R8, R4.reuse, R17 ;  /* 0x0000001104087220 */ /* 0x040fe20000400000 */
[----:B------:R-:W-:Y:S01]  /*0540*/  FMUL R13, R3, R16 ;  /* 0x00000010030d7220 */ /* 0x000fe20000400000 */
[----:B------:R-:W-:Y:S01]  /*0550*/  FMUL R12, R4, R9 ;  /* 0x00000009040c7220 */ /* 0x000fe20000400000 */
[----:B--2---:R-:W-:Y:S01]  /*0560*/  FFMA R2, R23, R2, R27 ;  /* 0x0000000217027223 */ /* 0x004fe2000000001b */
[----:B------:R-:W-:Y:S01]  /*0570*/  FFMA R5, R22, R5, R26 ;  /* 0x0000000516057223 */ /* 0x000fe2000000001a */
[----:B------:R-:W-:Y:S01]  /*0580*/  FFMA R8, R21, R8, R25 ;  /* 0x0000000815087223 */ /* 0x000fe20000000019 */
[----:B------:R-:W-:Y:S01]  /*0590*/  FFMA R10, R23, R10, R27 ;  /* 0x0000000a170a7223 */ /* 0x000fe2000000001b */
[C-C-:B------:R-:W-:Y:S01]  /*05a0*/  FFMA R3, R20.reuse, R15, R24.reuse ;  /* 0x0000000f14037223 */ /* 0x140fe20000000018 */
[----:B------:R-:W-:Y:S01]  /*05b0*/  FFMA R4, R20, R13, R24 ;  /* 0x0000000d14047223 */ /* 0x000fe20000000018 */
[----:B------:R-:W-:Y:S01]  /*05c0*/  FFMA R9, R21, R12, R25 ;  /* 0x0000000c15097223 */ /* 0x000fe20000000019 */
[----:B------:R-:W-:Y:S01]  /*05d0*/  FFMA R22, R22, R11, R26 ;  /* 0x0000000b16167223 */ /* 0x000fe2000000001a */
[----:B------:R-:W-:Y:S01]  /*05e0*/  FSETP.GEU.AND P6, PT, R2, RZ, PT ;  /* 0x000000ff0200720b */ /* 0x000fe20003fce000 */
[----:B0-----:R-:W-:Y:S01]  /*05f0*/  IMAD.WIDE R12, R0, 0x4, R6 ;  /* 0x00000004000c7825 */ /* 0x001fe200078e0206 */
[----:B------:R-:W-:-:S02]  /*0600*/  FSETP.GEU.AND P5, PT, R5, RZ, PT ;  /* 0x000000ff0500720b */ /* 0x000fc40003fae000 */
[----:B------:R-:W-:Y:S02]  /*0610*/  FSETP.GEU.AND P4, PT, R8, RZ, PT ;  /* 0x000000ff0800720b */ /* 0x000fe40003f8e000 */
[----:B------:R-:W-:Y:S02]  /*0620*/  FSETP.GEU.AND P3, PT, R10, RZ, PT ;  /* 0x000000ff0a00720b */ /* 0x000fe40003f6e000 */
[----:B------:R-:W-:Y:S02]  /*0630*/  SEL R7, R2, RZ, P6 ;  /* 0x000000ff02077207 */ /* 0x000fe40003000000 */
[----:B------:R-:W-:Y:S02]  /*0640*/  FSETP.GEU.AND P0, PT, R4, RZ, PT ;  /* 0x000000ff0400720b */ /* 0x000fe40003f0e000 */
[----:B------:R-:W-:Y:S02]  /*0650*/  FSETP.GEU.AND P2, PT, R22, RZ, PT ;  /* 0x000000ff1600720b */ /* 0x000fe40003f4e000 */
[----:B------:R-:W-:-:S02]  /*0660*/  FSETP.GEU.AND P1, PT, R9, RZ, PT ;  /* 0x000000ff0900720b */ /* 0x000fc40003f2e000 */
[----:B------:R-:W-:Y:S02]  /*0670*/  FSETP.GEU.AND P6, PT, R3, RZ, PT ;  /* 0x000000ff0300720b */ /* 0x000fe40003fce000 */
[----:B------:R-:W-:Y:S02]  /*0680*/  SEL R6, R5, RZ, P5 ;  /* 0x000000ff05067207 */ /* 0x000fe40002800000 */
[----:B------:R-:W-:Y:S02]  /*0690*/  SEL R5, R8, RZ, P4 ;  /* 0x000000ff08057207 */ /* 0x000fe40002000000 */
[----:B------:R-:W-:Y:S02]  /*06a0*/  SEL R11, R10, RZ, P3 ;  /* 0x000000ff0a0b7207 */ /* 0x000fe40001800000 */
[----:B------:R-:W-:Y:S02]  /*06b0*/  SEL R10, R22, RZ, P2 ;  /* 0x000000ff160a7207 */ /* 0x000fe40001000000 */
[----:B------:R-:W-:-:S02]  /*06c0*/  SEL R9, R9, RZ, P1 ;  /* 0x000000ff09097207 */ /* 0x000fc40000800000 */
[----:B------:R-:W-:Y:S02]  /*06d0*/  SEL R8, R3, RZ, P6 ;  /* 0x000000ff03087207 */ /* 0x000fe40003000000 */
[----:B------:R-:W-:-:S03]  /*06e0*/  SEL R4, R4, RZ, P0 ;  /* 0x000000ff04047207 */ /* 0x000fc60000000000 */
[----:B------:R-:W-:Y:S04]  /*06f0*/  STG.E.128 desc[UR4][R12.64], R8 ;  /* 0x000000080c007986 */ /* 0x000fe8000c101d04 */
[----:B------:R-:W-:Y:S01]  /*0700*/  STG.E.128 desc[UR4][R12.64+0x800], R4 ;  /* 0x000800040c007986 */ /* 0x000fe2000c101d04 */
[----:B------:R-:W-:Y:S05]  /*0710*/  EXIT ;  /* 0x000000000000794d */ /* 0x000fea0003800000 */
.L_x_0:
[----:B------:R-:W-:-:S00]  /*0720*/  BRA `(.L_x_0) ;  /* 0xfffffffc00fc7947 */ /* 0x000fc0000383ffff */
[----:B------:R-:W-:-:S00]  /*0730*/  NOP ;  /* 0x0000000000007918 */ /* 0x000fc00000000000 */
        /* <DEDUP_REMOVED lines=12> */
.L_x_1:


//--------------------- .nv.global.init           --------------------------
	.section	.nv.global.init,"aw",@progbits
.nv.global.init:
	.type		_$_str,@object
	.size		_$_str,(_$_str_$_2 - _$_str)
_$_str:
        /*0000*/ 	.byte	0x5f, 0x5f, 0x43, 0x55, 0x44, 0x41, 0x5f, 0x46, 0x54, 0x5a, 0x00
	.type		_$_str_$_2,@object
	.size		_$_str_$_2,(.L_1 - _$_str_$_2)
_$_str_$_2:
        /*000b*/ 	.byte	0x5f, 0x5f, 0x43, 0x55, 0x44, 0x41, 0x5f, 0x50, 0x52, 0x45, 0x43, 0x5f, 0x53, 0x51, 0x52, 0x54
        /*001b*/ 	.byte	0x00
.L_1:


//--------------------- .nv.constant0.triton_poi_fused__native_batch_norm_legit_no_training_relu_23 --------------------------
	.section	.nv.constant0.triton_poi_fused__native_batch_norm_legit_no_training_relu_23,"a",@progbits
	.sectionflags	@""
	.align	4
.nv.constant0.triton_poi_fused__native_batch_norm_legit_no_training_relu_23:
	.zero		580
